//
// Generated by NVIDIA NVVM Compiler
//
// Compiler Build ID: CL-36424714
// Cuda compilation tools, release 13.0, V13.0.88
// Based on NVVM 20.0.0
//

.version 9.0
.target sm_100
.address_size 64

	// .globl	_Z17run_register_testPjS_i
.global .align 4 .b8 precalc_xorwow_matrix[102400];
.global .align 4 .b8 precalc_xorwow_offset_matrix[102400];
.global .align 4 .b8 mrg32k3aM1[2304];
.global .align 4 .b8 mrg32k3aM2[2304];
.global .align 4 .b8 mrg32k3aM1SubSeq[2016];
.global .align 4 .b8 mrg32k3aM2SubSeq[2016];
.global .align 4 .b8 mrg32k3aM1Seq[2304];
.global .align 4 .b8 mrg32k3aM2Seq[2304];
.const .align 8 .b8 __cr_lgamma_table[72];
.const .align 4 .b8 constant_data[4096];
// _ZZ15run_shared_testPjS_iE11shared_data has been demoted

.visible .entry _Z17run_register_testPjS_i(
	.param .u64 .ptr .align 1 _Z17run_register_testPjS_i_param_0,
	.param .u64 .ptr .align 1 _Z17run_register_testPjS_i_param_1,
	.param .u32 _Z17run_register_testPjS_i_param_2
)
{
	.reg .pred 	%p<2>;
	.reg .b32 	%r<10>;
	.reg .b64 	%rd<8>;

	ld.param.u64 	%rd1, [_Z17run_register_testPjS_i_param_0];
	ld.param.u64 	%rd2, [_Z17run_register_testPjS_i_param_1];
	ld.param.u32 	%r2, [_Z17run_register_testPjS_i_param_2];
	mov.u32 	%r3, %ctaid.x;
	mov.u32 	%r4, %ntid.x;
	mov.u32 	%r5, %tid.x;
	mad.lo.s32 	%r1, %r3, %r4, %r5;
	setp.ge.s32 	%p1, %r1, %r2;
	@%p1 bra 	$L__BB0_2;
	cvta.to.global.u64 	%rd3, %rd1;
	cvta.to.global.u64 	%rd4, %rd2;
	mul.wide.s32 	%rd5, %r1, 4;
	add.s64 	%rd6, %rd3, %rd5;
	ld.global.u32 	%r6, [%rd6];
	shl.b32 	%r7, %r6, 4;
	add.s32 	%r8, %r7, -24;
	shr.u32 	%r9, %r8, 2;
	add.s64 	%rd7, %rd4, %rd5;
	st.global.u32 	[%rd7], %r9;
$L__BB0_2:
	ret;

}
	// .globl	_Z15run_global_testPjS_i
.visible .entry _Z15run_global_testPjS_i(
	.param .u64 .ptr .align 1 _Z15run_global_testPjS_i_param_0,
	.param .u64 .ptr .align 1 _Z15run_global_testPjS_i_param_1,
	.param .u32 _Z15run_global_testPjS_i_param_2
)
{
	.reg .pred 	%p<2>;
	.reg .b32 	%r<10>;
	.reg .b64 	%rd<8>;

	ld.param.u64 	%rd1, [_Z15run_global_testPjS_i_param_0];
	ld.param.u64 	%rd2, [_Z15run_global_testPjS_i_param_1];
	ld.param.u32 	%r2, [_Z15run_global_testPjS_i_param_2];
	mov.u32 	%r3, %ctaid.x;
	mov.u32 	%r4, %ntid.x;
	mov.u32 	%r5, %tid.x;
	mad.lo.s32 	%r1, %r3, %r4, %r5;
	setp.ge.s32 	%p1, %r1, %r2;
	@%p1 bra 	$L__BB1_2;
	cvta.to.global.u64 	%rd3, %rd2;
	cvta.to.global.u64 	%rd4, %rd1;
	mul.wide.s32 	%rd5, %r1, 4;
	add.s64 	%rd6, %rd4, %rd5;
	ld.global.u32 	%r6, [%rd6];
	add.s64 	%rd7, %rd3, %rd5;
	shl.b32 	%r7, %r6, 4;
	add.s32 	%r8, %r7, -24;
	shr.u32 	%r9, %r8, 2;
	st.global.u32 	[%rd7], %r9;
$L__BB1_2:
	ret;

}
	// .globl	_Z15run_shared_testPjS_i
.visible .entry _Z15run_shared_testPjS_i(
	.param .u64 .ptr .align 1 _Z15run_shared_testPjS_i_param_0,
	.param .u64 .ptr .align 1 _Z15run_shared_testPjS_i_param_1,
	.param .u32 _Z15run_shared_testPjS_i_param_2
)
{
	.reg .pred 	%p<3>;
	.reg .b32 	%r<14>;
	.reg .b64 	%rd<8>;
	// demoted variable
	.shared .align 4 .b8 _ZZ15run_shared_testPjS_iE11shared_data[4096];
	ld.param.u64 	%rd1, [_Z15run_shared_testPjS_i_param_0];
	ld.param.u64 	%rd2, [_Z15run_shared_testPjS_i_param_1];
	ld.param.u32 	%r2, [_Z15run_shared_testPjS_i_param_2];
	setp.gt.s32 	%p1, %r2, 2097152;
	@%p1 bra 	$L__BB2_3;
	mov.u32 	%r3, %ctaid.x;
	mov.u32 	%r4, %ntid.x;
	mov.u32 	%r5, %tid.x;
	mad.lo.s32 	%r1, %r3, %r4, %r5;
	setp.ge.s32 	%p2, %r1, %r2;
	@%p2 bra 	$L__BB2_3;
	cvta.to.global.u64 	%rd3, %rd1;
	mul.wide.s32 	%rd4, %r1, 4;
	add.s64 	%rd5, %rd3, %rd4;
	ld.global.u32 	%r6, [%rd5];
	shl.b32 	%r7, %r6, 4;
	add.s32 	%r8, %r7, -24;
	shr.u32 	%r9, %r8, 2;
	shl.b32 	%r10, %r1, 2;
	mov.u32 	%r11, _ZZ15run_shared_testPjS_iE11shared_data;
	add.s32 	%r12, %r11, %r10;
	st.shared.u32 	[%r12], %r9;
	bar.sync 	0;
	ld.shared.u32 	%r13, [%r12];
	cvta.to.global.u64 	%rd6, %rd2;
	add.s64 	%rd7, %rd6, %rd4;
	st.global.u32 	[%rd7], %r13;
$L__BB2_3:
	ret;

}
	// .globl	_Z17run_constant_testPji
.visible .entry _Z17run_constant_testPji(
	.param .u64 .ptr .align 1 _Z17run_constant_testPji_param_0,
	.param .u32 _Z17run_constant_testPji_param_1
)
{
	.reg .b32 	%r<9>;
	.reg .b64 	%rd<7>;

	ld.param.u64 	%rd1, [_Z17run_constant_testPji_param_0];
	cvta.to.global.u64 	%rd2, %rd1;
	mov.u32 	%r1, %ctaid.x;
	mov.u32 	%r2, %ntid.x;
	mov.u32 	%r3, %tid.x;
	mad.lo.s32 	%r4, %r1, %r2, %r3;
	mul.wide.s32 	%rd3, %r4, 4;
	mov.u64 	%rd4, constant_data;
	add.s64 	%rd5, %rd4, %rd3;
	ld.const.u32 	%r5, [%rd5];
	shl.b32 	%r6, %r5, 4;
	add.s32 	%r7, %r6, -24;
	shr.u32 	%r8, %r7, 2;
	add.s64 	%rd6, %rd2, %rd3;
	st.global.u32 	[%rd6], %r8;
	ret;

}


// ===== COMPILED SASS (sm_100) =====

	.target	sm_100

	.elftype	@"ET_EXEC"


//--------------------- .note.nv.tkinfo           --------------------------
	.section	.note.nv.tkinfo,"",@"SHT_NOTE"
	.sectionflags	@"SHF_NOTE_NV_TKINFO"
	.tkinfo
        /*0018*/ 	.word	0x00000002
        /*0030*/ 	.string	""
        /*0030*/ 	.string	"ptxas"
        /*0030*/ 	.string	"Cuda compilation tools, release 13.0, V13.0.88"
        /*0030*/ 	.string	"Build cuda_13.0.r13.0/compiler.36424714_0"
        /*0030*/ 	.string	"-arch sm_100 -m 64 "



//--------------------- .note.nv.cuinfo           --------------------------
	.section	.note.nv.cuinfo,"",@"SHT_NOTE"
	.sectionflags	@"SHF_NOTE_NV_CUINFO"
        /*0018*/ 	.short	0x0002
        /*001a*/ 	.short	0x0064
        /*001c*/ 	.short	0x0082
	.zero		2


//--------------------- .nv.info                  --------------------------
	.section	.nv.info,"",@"SHT_CUDA_INFO"
	.align	4


	//----- nvinfo : EIATTR_REGCOUNT
	.align		4
        /*0000*/ 	.byte	0x04, 0x2f
        /*0002*/ 	.short	(.L_11 - .L_10)
	.align		4
.L_10:
        /*0004*/ 	.word	index@(_Z17run_register_testPjS_i)
        /*0008*/ 	.word	0x0000000a


	//----- nvinfo : EIATTR_FRAME_SIZE
	.align		4
.L_11:
        /*000c*/ 	.byte	0x04, 0x11
        /*000e*/ 	.short	(.L_13 - .L_12)
	.align		4
.L_12:
        /*0010*/ 	.word	index@(_Z17run_register_testPjS_i)
        /*0014*/ 	.word	0x00000000


	//----- nvinfo : EIATTR_REGCOUNT
	.align		4
.L_13:
        /*0018*/ 	.byte	0x04, 0x2f
        /*001a*/ 	.short	(.L_15 - .L_14)
	.align		4
.L_14:
        /*001c*/ 	.word	index@(_Z15run_global_testPjS_i)
        /*0020*/ 	.word	0x0000000a


	//----- nvinfo : EIATTR_FRAME_SIZE
	.align		4
.L_15:
        /*0024*/ 	.byte	0x04, 0x11
        /*0026*/ 	.short	(.L_17 - .L_16)
	.align		4
.L_16:
        /*0028*/ 	.word	index@(_Z15run_global_testPjS_i)
        /*002c*/ 	.word	0x00000000


	//----- nvinfo : EIATTR_REGCOUNT
	.align		4
.L_17:
        /*0030*/ 	.byte	0x04, 0x2f
        /*0032*/ 	.short	(.L_19 - .L_18)
	.align		4
.L_18:
        /*0034*/ 	.word	index@(_Z15run_shared_testPjS_i)
        /*0038*/ 	.word	0x0000000e


	//----- nvinfo : EIATTR_FRAME_SIZE
	.align		4
.L_19:
        /*003c*/ 	.byte	0x04, 0x11
        /*003e*/ 	.short	(.L_21 - .L_20)
	.align		4
.L_20:
        /*0040*/ 	.word	index@(_Z15run_shared_testPjS_i)
        /*0044*/ 	.word	0x00000000


	//----- nvinfo : EIATTR_REGCOUNT
	.align		4
.L_21:
        /*0048*/ 	.byte	0x04, 0x2f
        /*004a*/ 	.short	(.L_23 - .L_22)
	.align		4
.L_22:
        /*004c*/ 	.word	index@(_Z17run_constant_testPji)
        /*0050*/ 	.word	0x00000008


	//----- nvinfo : EIATTR_FRAME_SIZE
	.align		4
.L_23:
        /*0054*/ 	.byte	0x04, 0x11
        /*0056*/ 	.short	(.L_25 - .L_24)
	.align		4
.L_24:
        /*0058*/ 	.word	index@(_Z17run_constant_testPji)
        /*005c*/ 	.word	0x00000000


	//----- nvinfo : EIATTR_MIN_STACK_SIZE
	.align		4
.L_25:
        /*0060*/ 	.byte	0x04, 0x12
        /*0062*/ 	.short	(.L_27 - .L_26)
	.align		4
.L_26:
        /*0064*/ 	.word	index@(_Z17run_constant_testPji)
        /*0068*/ 	.word	0x00000000


	//----- nvinfo : EIATTR_MIN_STACK_SIZE
	.align		4
.L_27:
        /*006c*/ 	.byte	0x04, 0x12
        /*006e*/ 	.short	(.L_29 - .L_28)
	.align		4
.L_28:
        /*0070*/ 	.word	index@(_Z15run_shared_testPjS_i)
        /*0074*/ 	.word	0x00000000


	//----- nvinfo : EIATTR_MIN_STACK_SIZE
	.align		4
.L_29:
        /*0078*/ 	.byte	0x04, 0x12
        /*007a*/ 	.short	(.L_31 - .L_30)
	.align		4
.L_30:
        /*007c*/ 	.word	index@(_Z15run_global_testPjS_i)
        /*0080*/ 	.word	0x00000000


	//----- nvinfo : EIATTR_MIN_STACK_SIZE
	.align		4
.L_31:
        /*0084*/ 	.byte	0x04, 0x12
        /*0086*/ 	.short	(.L_33 - .L_32)
	.align		4
.L_32:
        /*0088*/ 	.word	index@(_Z17run_register_testPjS_i)
        /*008c*/ 	.word	0x00000000
.L_33:


//--------------------- .nv.compat                --------------------------
	.section	.nv.compat,"",@"SHT_CUDA_COMPAT_INFO"
	.align	4
        /*0000*/ 	.byte	0x02, 0x09, 0x00, 0x00, 0x02, 0x02, 0x01, 0x00, 0x02, 0x05, 0x05, 0x00, 0x03, 0x07, 0x01, 0x01
        /*0010*/ 	.byte	0x02, 0x03, 0x00, 0x00, 0x02, 0x06, 0x01, 0x00, 0x04, 0x0b, 0x08, 0x00, 0x09, 0x00, 0x00, 0x00
        /*0020*/ 	.byte	0x00, 0x00, 0x00, 0x00


//--------------------- .nv.info._Z17run_constant_testPji --------------------------
	.section	.nv.info._Z17run_constant_testPji,"",@"SHT_CUDA_INFO"
	.sectionflags	@""
	.align	4


	//----- nvinfo : EIATTR_CUDA_API_VERSION
	.align		4
        /*0000*/ 	.byte	0x04, 0x37
        /*0002*/ 	.short	(.L_35 - .L_34)
.L_34:
        /*0004*/ 	.word	0x00000082


	//----- nvinfo : EIATTR_KPARAM_INFO
	.align		4
.L_35:
        /*0008*/ 	.byte	0x04, 0x17
        /*000a*/ 	.short	(.L_37 - .L_36)
.L_36:
        /*000c*/ 	.word	0x00000000
        /*0010*/ 	.short	0x0001
        /*0012*/ 	.short	0x0008
        /*0014*/ 	.byte	0x00, 0xf0, 0x11, 0x00


	//----- nvinfo : EIATTR_KPARAM_INFO
	.align		4
.L_37:
        /*0018*/ 	.byte	0x04, 0x17
        /*001a*/ 	.short	(.L_39 - .L_38)
.L_38:
        /*001c*/ 	.word	0x00000000
        /*0020*/ 	.short	0x0000
        /*0022*/ 	.short	0x0000
        /*0024*/ 	.byte	0x00, 0xf5, 0x21, 0x00


	//----- nvinfo : EIATTR_SPARSE_MMA_MASK
	.align		4
.L_39:
        /*0028*/ 	.byte	0x03, 0x50
        /*002a*/ 	.short	0x0000


	//----- nvinfo : EIATTR_MAXREG_COUNT
	.align		4
        /*002c*/ 	.byte	0x03, 0x1b
        /*002e*/ 	.short	0x00ff


	//----- nvinfo : EIATTR_MERCURY_ISA_VERSION
	.align		4
        /*0030*/ 	.byte	0x03, 0x5f
        /*0032*/ 	.short	0x0101


	//----- nvinfo : EIATTR_VRC_CTA_INIT_COUNT
	.align		4
        /*0034*/ 	.byte	0x02, 0x4a
	.zero		1
	.zero		1


	//----- nvinfo : EIATTR_EXIT_INSTR_OFFSETS
	.align		4
        /*0038*/ 	.byte	0x04, 0x1c
        /*003a*/ 	.short	(.L_41 - .L_40)


	//   ....[0]....
.L_40:
        /*003c*/ 	.word	0x000000d0


	//----- nvinfo : EIATTR_CBANK_PARAM_SIZE
	.align		4
.L_41:
        /*0040*/ 	.byte	0x03, 0x19
        /*0042*/ 	.short	0x000c


	//----- nvinfo : EIATTR_PARAM_CBANK
	.align		4
        /*0044*/ 	.byte	0x04, 0x0a
        /*0046*/ 	.short	(.L_43 - .L_42)
	.align		4
.L_42:
        /*0048*/ 	.word	index@(.nv.constant0._Z17run_constant_testPji)
        /*004c*/ 	.short	0x0380
        /*004e*/ 	.short	0x000c


	//----- nvinfo : EIATTR_SW_WAR
	.align		4
.L_43:
        /*0050*/ 	.byte	0x04, 0x36
        /*0052*/ 	.short	(.L_45 - .L_44)
.L_44:
        /*0054*/ 	.word	0x00000008
.L_45:


//--------------------- .nv.info._Z15run_shared_testPjS_i --------------------------
	.section	.nv.info._Z15run_shared_testPjS_i,"",@"SHT_CUDA_INFO"
	.sectionflags	@""
	.align	4


	//----- nvinfo : EIATTR_CUDA_API_VERSION
	.align		4
        /*0000*/ 	.byte	0x04, 0x37
        /*0002*/ 	.short	(.L_47 - .L_46)
.L_46:
        /*0004*/ 	.word	0x00000082


	//----- nvinfo : EIATTR_KPARAM_INFO
	.align		4
.L_47:
        /*0008*/ 	.byte	0x04, 0x17
        /*000a*/ 	.short	(.L_49 - .L_48)
.L_48:
        /*000c*/ 	.word	0x00000000
        /*0010*/ 	.short	0x0002
        /*0012*/ 	.short	0x0010
        /*0014*/ 	.byte	0x00, 0xf0, 0x11, 0x00


	//----- nvinfo : EIATTR_KPARAM_INFO
	.align		4
.L_49:
        /*0018*/ 	.byte	0x04, 0x17
        /*001a*/ 	.short	(.L_51 - .L_50)
.L_50:
        /*001c*/ 	.word	0x00000000
        /*0020*/ 	.short	0x0001
        /*0022*/ 	.short	0x0008
        /*0024*/ 	.byte	0x00, 0xf5, 0x21, 0x00


	//----- nvinfo : EIATTR_KPARAM_INFO
	.align		4
.L_51:
        /*0028*/ 	.byte	0x04, 0x17
        /*002a*/ 	.short	(.L_53 - .L_52)
.L_52:
        /*002c*/ 	.word	0x00000000
        /*0030*/ 	.short	0x0000
        /*0032*/ 	.short	0x0000
        /*0034*/ 	.byte	0x00, 0xf5, 0x21, 0x00


	//----- nvinfo : EIATTR_SPARSE_MMA_MASK
	.align		4
.L_53:
        /*0038*/ 	.byte	0x03, 0x50
        /*003a*/ 	.short	0x0000


	//----- nvinfo : EIATTR_MAXREG_COUNT
	.align		4
        /*003c*/ 	.byte	0x03, 0x1b
        /*003e*/ 	.short	0x00ff


	//----- nvinfo : EIATTR_NUM_BARRIERS
	.align		4
        /*0040*/ 	.byte	0x02, 0x4c
        /*0042*/ 	.byte	0x01
	.zero		1


	//----- nvinfo : EIATTR_MERCURY_ISA_VERSION
	.align		4
        /*0044*/ 	.byte	0x03, 0x5f
        /*0046*/ 	.short	0x0101


	//----- nvinfo : EIATTR_VRC_CTA_INIT_COUNT
	.align		4
        /*0048*/ 	.byte	0x02, 0x4a
	.zero		1
	.zero		1


	//----- nvinfo : EIATTR_EXIT_INSTR_OFFSETS
	.align		4
        /*004c*/ 	.byte	0x04, 0x1c
        /*004e*/ 	.short	(.L_55 - .L_54)


	//   ....[0]....
.L_54:
        /*0050*/ 	.word	0x00000030


	//   ....[1]....
        /*0054*/ 	.word	0x00000090


	//   ....[2]....
        /*0058*/ 	.word	0x000001a0


	//----- nvinfo : EIATTR_CBANK_PARAM_SIZE
	.align		4
.L_55:
        /*005c*/ 	.byte	0x03, 0x19
        /*005e*/ 	.short	0x0014


	//----- nvinfo : EIATTR_PARAM_CBANK
	.align		4
        /*0060*/ 	.byte	0x04, 0x0a
        /*0062*/ 	.short	(.L_57 - .L_56)
	.align		4
.L_56:
        /*0064*/ 	.word	index@(.nv.constant0._Z15run_shared_testPjS_i)
        /*0068*/ 	.short	0x0380
        /*006a*/ 	.short	0x0014


	//----- nvinfo : EIATTR_SW_WAR
	.align		4
.L_57:
        /*006c*/ 	.byte	0x04, 0x36
        /*006e*/ 	.short	(.L_59 - .L_58)
.L_58:
        /*0070*/ 	.word	0x00000008
.L_59:


//--------------------- .nv.info._Z15run_global_testPjS_i --------------------------
	.section	.nv.info._Z15run_global_testPjS_i,"",@"SHT_CUDA_INFO"
	.sectionflags	@""
	.align	4


	//----- nvinfo : EIATTR_CUDA_API_VERSION
	.align		4
        /*0000*/ 	.byte	0x04, 0x37
        /*0002*/ 	.short	(.L_61 - .L_60)
.L_60:
        /*0004*/ 	.word	0x00000082


	//----- nvinfo : EIATTR_KPARAM_INFO
	.align		4
.L_61:
        /*0008*/ 	.byte	0x04, 0x17
        /*000a*/ 	.short	(.L_63 - .L_62)
.L_62:
        /*000c*/ 	.word	0x00000000
        /*0010*/ 	.short	0x0002
        /*0012*/ 	.short	0x0010
        /*0014*/ 	.byte	0x00, 0xf0, 0x11, 0x00


	//----- nvinfo : EIATTR_KPARAM_INFO
	.align		4
.L_63:
        /*0018*/ 	.byte	0x04, 0x17
        /*001a*/ 	.short	(.L_65 - .L_64)
.L_64:
        /*001c*/ 	.word	0x00000000
        /*0020*/ 	.short	0x0001
        /*0022*/ 	.short	0x0008
        /*0024*/ 	.byte	0x00, 0xf5, 0x21, 0x00


	//----- nvinfo : EIATTR_KPARAM_INFO
	.align		4
.L_65:
        /*0028*/ 	.byte	0x04, 0x17
        /*002a*/ 	.short	(.L_67 - .L_66)
.L_66:
        /*002c*/ 	.word	0x00000000
        /*0030*/ 	.short	0x0000
        /*0032*/ 	.short	0x0000
        /*0034*/ 	.byte	0x00, 0xf5, 0x21, 0x00


	//----- nvinfo : EIATTR_SPARSE_MMA_MASK
	.align		4
.L_67:
        /*0038*/ 	.byte	0x03, 0x50
        /*003a*/ 	.short	0x0000


	//----- nvinfo : EIATTR_MAXREG_COUNT
	.align		4
        /*003c*/ 	.byte	0x03, 0x1b
        /*003e*/ 	.short	0x00ff


	//----- nvinfo : EIATTR_MERCURY_ISA_VERSION
	.align		4
        /*0040*/ 	.byte	0x03, 0x5f
        /*0042*/ 	.short	0x0101


	//----- nvinfo : EIATTR_VRC_CTA_INIT_COUNT
	.align		4
        /*0044*/ 	.byte	0x02, 0x4a
	.zero		1
	.zero		1


	//----- nvinfo : EIATTR_EXIT_INSTR_OFFSETS
	.align		4
        /*0048*/ 	.byte	0x04, 0x1c
        /*004a*/ 	.short	(.L_69 - .L_68)


	//   ....[0]....
.L_68:
        /*004c*/ 	.word	0x00000070


	//   ....[1]....
        /*0050*/ 	.word	0x00000110


	//----- nvinfo : EIATTR_CBANK_PARAM_SIZE
	.align		4
.L_69:
        /*0054*/ 	.byte	0x03, 0x19
        /*0056*/ 	.short	0x0014


	//----- nvinfo : EIATTR_PARAM_CBANK
	.align		4
        /*0058*/ 	.byte	0x04, 0x0a
        /*005a*/ 	.short	(.L_71 - .L_70)
	.align		4
.L_70:
        /*005c*/ 	.word	index@(.nv.constant0._Z15run_global_testPjS_i)
        /*0060*/ 	.short	0x0380
        /*0062*/ 	.short	0x0014


	//----- nvinfo : EIATTR_SW_WAR
	.align		4
.L_71:
        /*0064*/ 	.byte	0x04, 0x36
        /*0066*/ 	.short	(.L_73 - .L_72)
.L_72:
        /*0068*/ 	.word	0x00000008
.L_73:


//--------------------- .nv.info._Z17run_register_testPjS_i --------------------------
	.section	.nv.info._Z17run_register_testPjS_i,"",@"SHT_CUDA_INFO"
	.sectionflags	@""
	.align	4


	//----- nvinfo : EIATTR_CUDA_API_VERSION
	.align		4
        /*0000*/ 	.byte	0x04, 0x37
        /*0002*/ 	.short	(.L_75 - .L_74)
.L_74:
        /*0004*/ 	.word	0x00000082


	//----- nvinfo : EIATTR_KPARAM_INFO
	.align		4
.L_75:
        /*0008*/ 	.byte	0x04, 0x17
        /*000a*/ 	.short	(.L_77 - .L_76)
.L_76:
        /*000c*/ 	.word	0x00000000
        /*0010*/ 	.short	0x0002
        /*0012*/ 	.short	0x0010
        /*0014*/ 	.byte	0x00, 0xf0, 0x11, 0x00


	//----- nvinfo : EIATTR_KPARAM_INFO
	.align		4
.L_77:
        /*0018*/ 	.byte	0x04, 0x17
        /*001a*/ 	.short	(.L_79 - .L_78)
.L_78:
        /*001c*/ 	.word	0x00000000
        /*0020*/ 	.short	0x0001
        /*0022*/ 	.short	0x0008
        /*0024*/ 	.byte	0x00, 0xf5, 0x21, 0x00


	//----- nvinfo : EIATTR_KPARAM_INFO
	.align		4
.L_79:
        /*0028*/ 	.byte	0x04, 0x17
        /*002a*/ 	.short	(.L_81 - .L_80)
.L_80:
        /*002c*/ 	.word	0x00000000
        /*0030*/ 	.short	0x0000
        /*0032*/ 	.short	0x0000
        /*0034*/ 	.byte	0x00, 0xf5, 0x21, 0x00


	//----- nvinfo : EIATTR_SPARSE_MMA_MASK
	.align		4
.L_81:
        /*0038*/ 	.byte	0x03, 0x50
        /*003a*/ 	.short	0x0000


	//----- nvinfo : EIATTR_MAXREG_COUNT
	.align		4
        /*003c*/ 	.byte	0x03, 0x1b
        /*003e*/ 	.short	0x00ff


	//----- nvinfo : EIATTR_MERCURY_ISA_VERSION
	.align		4
        /*0040*/ 	.byte	0x03, 0x5f
        /*0042*/ 	.short	0x0101


	//----- nvinfo : EIATTR_VRC_CTA_INIT_COUNT
	.align		4
        /*0044*/ 	.byte	0x02, 0x4a
	.zero		1
	.zero		1


	//----- nvinfo : EIATTR_EXIT_INSTR_OFFSETS
	.align		4
        /*0048*/ 	.byte	0x04, 0x1c
        /*004a*/ 	.short	(.L_83 - .L_82)


	//   ....[0]....
.L_82:
        /*004c*/ 	.word	0x00000070


	//   ....[1]....
        /*0050*/ 	.word	0x00000110


	//----- nvinfo : EIATTR_CBANK_PARAM_SIZE
	.align		4
.L_83:
        /*0054*/ 	.byte	0x03, 0x19
        /*0056*/ 	.short	0x0014


	//----- nvinfo : EIATTR_PARAM_CBANK
	.align		4
        /*0058*/ 	.byte	0x04, 0x0a
        /*005a*/ 	.short	(.L_85 - .L_84)
	.align		4
.L_84:
        /*005c*/ 	.word	index@(.nv.constant0._Z17run_register_testPjS_i)
        /*0060*/ 	.short	0x0380
        /*0062*/ 	.short	0x0014


	//----- nvinfo : EIATTR_SW_WAR
	.align		4
.L_85:
        /*0064*/ 	.byte	0x04, 0x36
        /*0066*/ 	.short	(.L_87 - .L_86)
.L_86:
        /*0068*/ 	.word	0x00000008
.L_87:


//--------------------- .nv.callgraph             --------------------------
	.section	.nv.callgraph,"",@"SHT_CUDA_CALLGRAPH"
	.align	4
	.sectionentsize	8
	.align		4
        /*0000*/ 	.word	0x00000000
	.align		4
        /*0004*/ 	.word	0xffffffff
	.align		4
        /*0008*/ 	.word	0x00000000
	.align		4
        /*000c*/ 	.word	0xfffffffe
	.align		4
        /*0010*/ 	.word	0x00000000
	.align		4
        /*0014*/ 	.word	0xfffffffd
	.align		4
        /*0018*/ 	.word	0x00000000
	.align		4
        /*001c*/ 	.word	0xfffffffc


//--------------------- .nv.constant4             --------------------------
	.section	.nv.constant4,"a",@progbits
	.align	8
	.align		8
.nv.constant4:
        /*0000*/ 	.dword	precalc_xorwow_matrix
	.align		8
        /*0008*/ 	.dword	precalc_xorwow_offset_matrix
	.align		8
        /*0010*/ 	.dword	mrg32k3aM1
	.align		8
        /*0018*/ 	.dword	mrg32k3aM2
	.align		8
        /*0020*/ 	.dword	mrg32k3aM1SubSeq
	.align		8
        /*0028*/ 	.dword	mrg32k3aM2SubSeq
	.align		8
        /*0030*/ 	.dword	mrg32k3aM1Seq
	.align		8
        /*0038*/ 	.dword	mrg32k3aM2Seq


//--------------------- .nv.constant3             --------------------------
	.section	.nv.constant3,"a",@progbits
	.align	8
.nv.constant3:
	.type		__cr_lgamma_table,@object
	.size		__cr_lgamma_table,(constant_data - __cr_lgamma_table)
__cr_lgamma_table:
        /*0000*/ 	.byte	0x00, 0x00, 0x00, 0x00, 0x00, 0x00, 0x00, 0x00, 0x00, 0x00, 0x00, 0x00, 0x00, 0x00, 0x00, 0x00
        /*0010*/ 	.byte	0xef, 0x39, 0xfa, 0xfe, 0x42, 0x2e, 0xe6, 0x3f, 0x02, 0x20, 0x2a, 0xfa, 0x0b, 0xab, 0xfc, 0x3f
        /*0020*/ 	.byte	0xf9, 0x2c, 0x92, 0x7c, 0xa7, 0x6c, 0x09, 0x40, 0xc9, 0x79, 0x44, 0x3c, 0x64, 0x26, 0x13, 0x40
        /*0030*/ 	.byte	0xca, 0x01, 0xcf, 0x3a, 0x27, 0x51, 0x1a, 0x40, 0x30, 0xcc, 0x2d, 0xf3, 0xe1, 0x0c, 0x21, 0x40
        /*0040*/ 	.byte	0x0d, 0xb7, 0xfc, 0x82, 0x8e, 0x35, 0x25, 0x40
	.type		constant_data,@object
	.size		constant_data,(.L_9 - constant_data)
constant_data:
	.zero		4096
.L_9:


//--------------------- .text._Z17run_constant_testPji --------------------------
	.section	.text._Z17run_constant_testPji,"ax",@progbits
	.align	128
        .global         _Z17run_constant_testPji
        .type           _Z17run_constant_testPji,@function
        .size           _Z17run_constant_testPji,(.L_x_4 - _Z17run_constant_testPji)
        .other          _Z17run_constant_testPji,@"STO_CUDA_ENTRY STV_DEFAULT"
_Z17run_constant_testPji:
.text._Z17run_constant_testPji:
[----:B------:R-:W-:Y:S01]  /*0000*/  LDC R1, c[0x0][0x37c] ;  /* 0x0000df00ff017b82 */ /* 0x000fe20000000800 */
[----:B------:R-:W0:Y:S07]  /*0010*/  S2R R0, SR_TID.X ;  /* 0x0000000000007919 */ /* 0x000e2e0000002100 */
[----:B------:R-:W0:Y:S08]  /*0020*/  S2UR UR4, SR_CTAID.X ;  /* 0x00000000000479c3 */ /* 0x000e300000002500 */
[----:B------:R-:W0:Y:S08]  /*0030*/  LDC R5, c[0x0][0x360] ;  /* 0x0000d800ff057b82 */ /* 0x000e300000000800 */
[----:B------:R-:W1:Y:S01]  /*0040*/  LDC.64 R2, c[0x0][0x380] ;  /* 0x0000e000ff027b82 */ /* 0x000e620000000a00 */
[----:B0-----:R-:W-:Y:S01]  /*0050*/  IMAD R5, R5, UR4, R0 ;  /* 0x0000000405057c24 */ /* 0x001fe2000f8e0200 */
[----:B------:R-:W0:Y:S04]  /*0060*/  LDCU.64 UR4, c[0x0][0x358] ;  /* 0x00006b00ff0477ac */ /* 0x000e280008000a00 */
[C---:B------:R-:W-:Y:S01]  /*0070*/  SHF.L.U32 R0, R5.reuse, 0x2, RZ ;  /* 0x0000000205007819 */ /* 0x040fe200000006ff */
[----:B-1----:R-:W-:-:S05]  /*0080*/  IMAD.WIDE R2, R5, 0x4, R2 ;  /* 0x0000000405027825 */ /* 0x002fca00078e0202 */
[----:B------:R-:W1:Y:S02]  /*0090*/  LDC R0, c[0x3][R0+0x48] ;  /* 0x00c0120000007b82 */ /* 0x000e640000000800 */
[----:B-1----:R-:W-:-:S04]  /*00a0*/  LEA R4, R0, 0xffffffe8, 0x4 ;  /* 0xffffffe800047811 */ /* 0x002fc800078e20ff */
[----:B------:R-:W-:-:S05]  /*00b0*/  SHF.R.U32.HI R5, RZ, 0x2, R4 ;  /* 0x00000002ff057819 */ /* 0x000fca0000011604 */
[----:B0-----:R-:W-:Y:S01]  /*00c0*/  STG.E desc[UR4][R2.64], R5 ;  /* 0x0000000502007986 */ /* 0x001fe2000c101904 */
[----:B------:R-:W-:Y:S05]  /*00d0*/  EXIT ;  /* 0x000000000000794d */ /* 0x000fea0003800000 */
.L_x_0:
[----:B------:R-:W-:-:S00]  /*00e0*/  BRA `(.L_x_0) ;  /* 0xfffffffc00fc7947 */ /* 0x000fc0000383ffff */
[----:B------:R-:W-:-:S00]  /*00f0*/  NOP ;  /* 0x0000000000007918 */ /* 0x000fc00000000000 */
        /* <DEDUP_REMOVED lines=8> */
.L_x_4:


//--------------------- .text._Z15run_shared_testPjS_i --------------------------
	.section	.text._Z15run_shared_testPjS_i,"ax",@progbits
	.align	128
        .global         _Z15run_shared_testPjS_i
        .type           _Z15run_shared_testPjS_i,@function
        .size           _Z15run_shared_testPjS_i,(.L_x_5 - _Z15run_shared_testPjS_i)
        .other          _Z15run_shared_testPjS_i,@"STO_CUDA_ENTRY STV_DEFAULT"
_Z15run_shared_testPjS_i:
.text._Z15run_shared_testPjS_i:
[----:B------:R-:W-:Y:S08]  /*0000*/  LDC R1, c[0x0][0x37c] ;  /* 0x0000df00ff017b82 */ /* 0x000ff00000000800 */
[----:B------:R-:W0:Y:S02]  /*0010*/  LDC R2, c[0x0][0x390] ;  /* 0x0000e400ff027b82 */ /* 0x000e240000000800 */
[----:B0-----:R-:W-:-:S13]  /*0020*/  ISETP.GT.AND P0, PT, R2, 0x200000, PT ;  /* 0x002000000200780c */ /* 0x001fda0003f04270 */
[----:B------:R-:W-:Y:S05]  /*0030*/  @P0 EXIT ;  /* 0x000000000000094d */ /* 0x000fea0003800000 */
[----:B------:R-:W0:Y:S01]  /*0040*/  S2R R0, SR_TID.X ;  /* 0x0000000000007919 */ /* 0x000e220000002100 */
[----:B------:R-:W0:Y:S08]  /*0050*/  S2UR UR4, SR_CTAID.X ;  /* 0x00000000000479c3 */ /* 0x000e300000002500 */
[----:B------:R-:W0:Y:S02]  /*0060*/  LDC R7, c[0x0][0x360] ;  /* 0x0000d800ff077b82 */ /* 0x000e240000000800 */
[----:B0-----:R-:W-:-:S05]  /*0070*/  IMAD R7, R7, UR4, R0 ;  /* 0x0000000407077c24 */ /* 0x001fca000f8e0200 */
[----:B------:R-:W-:-:S13]  /*0080*/  ISETP.GE.AND P0, PT, R7, R2, PT ;  /* 0x000000020700720c */ /* 0x000fda0003f06270 */
[----:B------:R-:W-:Y:S05]  /*0090*/  @P0 EXIT ;  /* 0x000000000000094d */ /* 0x000fea0003800000 */
[----:B------:R-:W0:Y:S01]  /*00a0*/  LDC.64 R2, c[0x0][0x380] ;  /* 0x0000e000ff027b82 */ /* 0x000e220000000a00 */
[----:B------:R-:W1:Y:S07]  /*00b0*/  LDCU.64 UR6, c[0x0][0x358] ;  /* 0x00006b00ff0677ac */ /* 0x000e6e0008000a00 */
[----:B------:R-:W2:Y:S01]  /*00c0*/  S2UR UR5, SR_CgaCtaId ;  /* 0x00000000000579c3 */ /* 0x000ea20000008800 */
[----:B------:R-:W-:-:S07]  /*00d0*/  UMOV UR4, 0x400 ;  /* 0x0000040000047882 */ /* 0x000fce0000000000 */
[----:B------:R-:W3:Y:S01]  /*00e0*/  LDC.64 R4, c[0x0][0x388] ;  /* 0x0000e200ff047b82 */ /* 0x000ee20000000a00 */
[----:B0-----:R-:W-:-:S06]  /*00f0*/  IMAD.WIDE R2, R7, 0x4, R2 ;  /* 0x0000000407027825 */ /* 0x001fcc00078e0202 */
[----:B-1----:R-:W4:Y:S01]  /*0100*/  LDG.E R2, desc[UR6][R2.64] ;  /* 0x0000000602027981 */ /* 0x002f22000c1e1900 */
[----:B--2---:R-:W-:-:S06]  /*0110*/  ULEA UR4, UR5, UR4, 0x18 ;  /* 0x0000000405047291 */ /* 0x004fcc000f8ec0ff */
[C---:B------:R-:W-:Y:S02]  /*0120*/  LEA R9, R7.reuse, UR4, 0x2 ;  /* 0x0000000407097c11 */ /* 0x040fe4000f8e10ff */
[----:B----4-:R-:W-:Y:S01]  /*0130*/  LEA R0, R2, 0xffffffe8, 0x4 ;  /* 0xffffffe802007811 */ /* 0x010fe200078e20ff */
[----:B---3--:R-:W-:-:S03]  /*0140*/  IMAD.WIDE R2, R7, 0x4, R4 ;  /* 0x0000000407027825 */ /* 0x008fc600078e0204 */
[----:B------:R-:W-:-:S05]  /*0150*/  SHF.R.U32.HI R0, RZ, 0x2, R0 ;  /* 0x00000002ff007819 */ /* 0x000fca0000011600 */
[----:B------:R-:W-:Y:S01]  /*0160*/  STS [R9], R0 ;  /* 0x0000000009007388 */ /* 0x000fe20000000800 */
[----:B------:R-:W-:Y:S06]  /*0170*/  BAR.SYNC.DEFER_BLOCKING 0x0 ;  /* 0x0000000000007b1d */ /* 0x000fec0000010000 */
[----:B------:R-:W0:Y:S04]  /*0180*/  LDS R11, [R9] ;  /* 0x00000000090b7984 */ /* 0x000e280000000800 */
[----:B0-----:R-:W-:Y:S01]  /*0190*/  STG.E desc[UR6][R2.64], R11 ;  /* 0x0000000b02007986 */ /* 0x001fe2000c101906 */
[----:B------:R-:W-:Y:S05]  /*01a0*/  EXIT ;  /* 0x000000000000794d */ /* 0x000fea0003800000 */
.L_x_1:
        /* <DEDUP_REMOVED lines=13> */
.L_x_5:


//--------------------- .text._Z15run_global_testPjS_i --------------------------
	.section	.text._Z15run_global_testPjS_i,"ax",@progbits
	.align	128
        .global         _Z15run_global_testPjS_i
        .type           _Z15run_global_testPjS_i,@function
        .size           _Z15run_global_testPjS_i,(.L_x_6 - _Z15run_global_testPjS_i)
        .other          _Z15run_global_testPjS_i,@"STO_CUDA_ENTRY STV_DEFAULT"
_Z15run_global_testPjS_i:
.text._Z15run_global_testPjS_i:
[----:B------:R-:W-:Y:S01]  /*0000*/  LDC R1, c[0x0][0x37c] ;  /* 0x0000df00ff017b82 */ /* 0x000fe20000000800 */
[----:B------:R-:W0:Y:S07]  /*0010*/  S2R R0, SR_TID.X ;  /* 0x0000000000007919 */ /* 0x000e2e0000002100 */
[----:B------:R-:W0:Y:S01]  /*0020*/  S2UR UR4, SR_CTAID.X ;  /* 0x00000000000479c3 */ /* 0x000e220000002500 */
[----:B------:R-:W1:Y:S07]  /*0030*/  LDCU UR5, c[0x0][0x390] ;  /* 0x00007200ff0577ac */ /* 0x000e6e0008000800 */
[----:B------:R-:W0:Y:S02]  /*0040*/  LDC R7, c[0x0][0x360] ;  /* 0x0000d800ff077b82 */ /* 0x000e240000000800 */
[----:B0-----:R-:W-:-:S05]  /*0050*/  IMAD R7, R7, UR4, R0 ;  /* 0x0000000407077c24 */ /* 0x001fca000f8e0200 */
[----:B-1----:R-:W-:-:S13]  /*0060*/  ISETP.GE.AND P0, PT, R7, UR5, PT ;  /* 0x0000000507007c0c */ /* 0x002fda000bf06270 */
[----:B------:R-:W-:Y:S05]  /*0070*/  @P0 EXIT ;  /* 0x000000000000094d */ /* 0x000fea0003800000 */
[----:B------:R-:W0:Y:S01]  /*0080*/  LDC.64 R2, c[0x0][0x380] ;  /* 0x0000e000ff027b82 */ /* 0x000e220000000a00 */
[----:B------:R-:W1:Y:S07]  /*0090*/  LDCU.64 UR4, c[0x0][0x358] ;  /* 0x00006b00ff0477ac */ /* 0x000e6e0008000a00 */
[----:B------:R-:W2:Y:S01]  /*00a0*/  LDC.64 R4, c[0x0][0x388] ;  /* 0x0000e200ff047b82 */ /* 0x000ea20000000a00 */
[----:B0-----:R-:W-:-:S06]  /*00b0*/  IMAD.WIDE R2, R7, 0x4, R2 ;  /* 0x0000000407027825 */ /* 0x001fcc00078e0202 */
[----:B-1----:R-:W3:Y:S01]  /*00c0*/  LDG.E R2, desc[UR4][R2.64] ;  /* 0x0000000402027981 */ /* 0x002ee2000c1e1900 */
[----:B--2---:R-:W-:Y:S01]  /*00d0*/  IMAD.WIDE R4, R7, 0x4, R4 ;  /* 0x0000000407047825 */ /* 0x004fe200078e0204 */
[----:B---3--:R-:W-:-:S04]  /*00e0*/  LEA R0, R2, 0xffffffe8, 0x4 ;  /* 0xffffffe802007811 */ /* 0x008fc800078e20ff */
[----:B------:R-:W-:-:S05]  /*00f0*/  SHF.R.U32.HI R7, RZ, 0x2, R0 ;  /* 0x00000002ff077819 */ /* 0x000fca0000011600 */
[----:B------:R-:W-:Y:S01]  /*0100*/  STG.E desc[UR4][R4.64], R7 ;  /* 0x0000000704007986 */ /* 0x000fe2000c101904 */
[----:B------:R-:W-:Y:S05]  /*0110*/  EXIT ;  /* 0x000000000000794d */ /* 0x000fea0003800000 */
.L_x_2:
        /* <DEDUP_REMOVED lines=14> */
.L_x_6:


//--------------------- .text._Z17run_register_testPjS_i --------------------------
	.section	.text._Z17run_register_testPjS_i,"ax",@progbits
	.align	128
        .global         _Z17run_register_testPjS_i
        .type           _Z17run_register_testPjS_i,@function
        .size           _Z17run_register_testPjS_i,(.L_x_7 - _Z17run_register_testPjS_i)
        .other          _Z17run_register_testPjS_i,@"STO_CUDA_ENTRY STV_DEFAULT"
_Z17run_register_testPjS_i:
.text._Z17run_register_testPjS_i:
        /* <DEDUP_REMOVED lines=18> */
.L_x_3:
        /* <DEDUP_REMOVED lines=14> */
.L_x_7:


//--------------------- .nv.global.init           --------------------------
	.section	.nv.global.init,"aw",@progbits
	.align	4
.nv.global.init:
	.type		mrg32k3aM1SubSeq,@object
	.size		mrg32k3aM1SubSeq,(mrg32k3aM2SubSeq - mrg32k3aM1SubSeq)
mrg32k3aM1SubSeq:
        /*0000*/ 	.byte	0x0b, 0xcc, 0xee, 0x04, 0x73, 0x29, 0x8b, 0x6f, 0xf6, 0x53, 0x03, 0xf6, 0x23, 0xf6, 0xea, 0xda
        /* <DEDUP_REMOVED lines=125> */
	.type		mrg32k3aM2SubSeq,@object
	.size		mrg32k3aM2SubSeq,(mrg32k3aM1 - mrg32k3aM2SubSeq)
mrg32k3aM2SubSeq:
        /* <DEDUP_REMOVED lines=126> */
	.type		mrg32k3aM1,@object
	.size		mrg32k3aM1,(mrg32k3aM1Seq - mrg32k3aM1)
mrg32k3aM1:
        /* <DEDUP_REMOVED lines=144> */
	.type		mrg32k3aM1Seq,@object
	.size		mrg32k3aM1Seq,(mrg32k3aM2 - mrg32k3aM1Seq)
mrg32k3aM1Seq:
        /* <DEDUP_REMOVED lines=144> */
	.type		mrg32k3aM2,@object
	.size		mrg32k3aM2,(mrg32k3aM2Seq - mrg32k3aM2)
mrg32k3aM2:
        /* <DEDUP_REMOVED lines=144> */
	.type		mrg32k3aM2Seq,@object
	.size		mrg32k3aM2Seq,(precalc_xorwow_matrix - mrg32k3aM2Seq)
mrg32k3aM2Seq:
        /* <DEDUP_REMOVED lines=144> */
	.type		precalc_xorwow_matrix,@object
	.size		precalc_xorwow_matrix,(precalc_xorwow_offset_matrix - precalc_xorwow_matrix)
precalc_xorwow_matrix:
        /* <DEDUP_REMOVED lines=6400> */
	.type		precalc_xorwow_offset_matrix,@object
	.size		precalc_xorwow_offset_matrix,(.L_1 - precalc_xorwow_offset_matrix)
precalc_xorwow_offset_matrix:
        /* <DEDUP_REMOVED lines=6400> */
.L_1:


//--------------------- .nv.shared.reserved.0     --------------------------
	.section	.nv.shared.reserved.0,"aw",@nobits
	.weak		__nv_reservedSMEM_offset_0_alias
	.size		__nv_reservedSMEM_offset_0_alias, 0, 64
	.other		__nv_reservedSMEM_offset_0_alias,@"STO_CUDA_RESERVED_SHARED STV_DEFAULT"
__nv_reservedSMEM_offset_0_alias:
	.zero		0
	.zero		64


//--------------------- .nv.shared._Z15run_shared_testPjS_i --------------------------
	.section	.nv.shared._Z15run_shared_testPjS_i,"aw",@nobits
	.sectionflags	@""
	.align	4
.nv.shared._Z15run_shared_testPjS_i:
	.zero		5120


//--------------------- .nv.constant0._Z17run_constant_testPji --------------------------
	.section	.nv.constant0._Z17run_constant_testPji,"a",@progbits
	.sectionflags	@""
	.align	4
.nv.constant0._Z17run_constant_testPji:
	.zero		908


//--------------------- .nv.constant0._Z15run_shared_testPjS_i --------------------------
	.section	.nv.constant0._Z15run_shared_testPjS_i,"a",@progbits
	.sectionflags	@""
	.align	4
.nv.constant0._Z15run_shared_testPjS_i:
	.zero		916


//--------------------- .nv.constant0._Z15run_global_testPjS_i --------------------------
	.section	.nv.constant0._Z15run_global_testPjS_i,"a",@progbits
	.sectionflags	@""
	.align	4
.nv.constant0._Z15run_global_testPjS_i:
	.zero		916


//--------------------- .nv.constant0._Z17run_register_testPjS_i --------------------------
	.section	.nv.constant0._Z17run_register_testPjS_i,"a",@progbits
	.sectionflags	@""
	.align	4
.nv.constant0._Z17run_register_testPjS_i:
	.zero		916


//--------------------- SYMBOLS --------------------------

	.type		.nv.reservedSmem.offset0,@object
	.size		.nv.reservedSmem.offset0,0x4
	.type		.nv.reservedSmem.cap,@object
	.size		.nv.reservedSmem.cap,0x4
